//
// Generated by NVIDIA NVVM Compiler
//
// Compiler Build ID: CL-36424714
// Cuda compilation tools, release 13.0, V13.0.88
// Based on NVVM 20.0.0
//

.version 9.0
.target sm_100
.address_size 64

	// .globl	_Z10multiplicaPfS_S_i
// _ZZ10multiplicaPfS_S_iE3Mds has been demoted
// _ZZ10multiplicaPfS_S_iE3Nds has been demoted

.visible .entry _Z10multiplicaPfS_S_i(
	.param .u64 .ptr .align 1 _Z10multiplicaPfS_S_i_param_0,
	.param .u64 .ptr .align 1 _Z10multiplicaPfS_S_i_param_1,
	.param .u64 .ptr .align 1 _Z10multiplicaPfS_S_i_param_2,
	.param .u32 _Z10multiplicaPfS_S_i_param_3
)
{
	.reg .pred 	%p<8>;
	.reg .b32 	%r<104>;
	.reg .b32 	%f<368>;
	.reg .b64 	%rd<40>;
	// demoted variable
	.shared .align 4 .b8 _ZZ10multiplicaPfS_S_iE3Mds[1024];
	// demoted variable
	.shared .align 4 .b8 _ZZ10multiplicaPfS_S_iE3Nds[1024];
	ld.param.u32 	%r31, [_Z10multiplicaPfS_S_i_param_3];
	mov.u32 	%r32, %ctaid.x;
	mov.u32 	%r33, %ctaid.y;
	mov.u32 	%r1, %tid.x;
	mov.u32 	%r2, %tid.y;
	shl.b32 	%r34, %r33, 4;
	add.s32 	%r3, %r34, %r2;
	shl.b32 	%r4, %r32, 4;
	add.s32 	%r5, %r4, %r1;
	shr.s32 	%r35, %r31, 31;
	shr.u32 	%r36, %r35, 28;
	add.s32 	%r37, %r31, %r36;
	shr.s32 	%r6, %r37, 4;
	setp.lt.s32 	%p1, %r31, 16;
	mov.f32 	%f367, 0f00000000;
	@%p1 bra 	$L__BB0_9;
	mad.lo.s32 	%r100, %r31, %r3, %r1;
	shl.b32 	%r39, %r2, 6;
	mov.u32 	%r40, _ZZ10multiplicaPfS_S_iE3Mds;
	add.s32 	%r8, %r40, %r39;
	add.s32 	%r41, %r6, -1;
	setp.lt.u32 	%p2, %r41, 3;
	mov.f32 	%f367, 0f00000000;
	mov.b32 	%r103, 0;
	@%p2 bra 	$L__BB0_4;
	and.b32  	%r103, %r6, 134217724;
	neg.s32 	%r101, %r103;
	add.s32 	%r43, %r2, 48;
	mad.lo.s32 	%r44, %r31, %r43, %r1;
	add.s32 	%r99, %r44, %r4;
	add.s32 	%r45, %r2, 32;
	mad.lo.s32 	%r46, %r31, %r45, %r1;
	add.s32 	%r98, %r46, %r4;
	add.s32 	%r47, %r2, 16;
	mad.lo.s32 	%r48, %r31, %r47, %r1;
	add.s32 	%r97, %r48, %r4;
	mad.lo.s32 	%r49, %r2, %r31, %r1;
	add.s32 	%r96, %r49, %r4;
	mov.f32 	%f367, 0f00000000;
$L__BB0_3:
	.pragma "nounroll";
	ld.param.u64 	%rd36, [_Z10multiplicaPfS_S_i_param_1];
	ld.param.u64 	%rd33, [_Z10multiplicaPfS_S_i_param_0];
	cvta.to.global.u64 	%rd4, %rd33;
	mul.wide.s32 	%rd5, %r100, 4;
	add.s64 	%rd6, %rd4, %rd5;
	ld.global.f32 	%f14, [%rd6];
	shl.b32 	%r51, %r1, 2;
	add.s32 	%r52, %r8, %r51;
	st.shared.f32 	[%r52], %f14;
	cvta.to.global.u64 	%rd7, %rd36;
	mul.wide.u32 	%rd8, %r96, 4;
	add.s64 	%rd9, %rd7, %rd8;
	ld.global.f32 	%f15, [%rd9];
	mov.u32 	%r54, _ZZ10multiplicaPfS_S_iE3Nds;
	add.s32 	%r55, %r54, %r51;
	add.s32 	%r56, %r55, %r39;
	st.shared.f32 	[%r56], %f15;
	bar.sync 	0;
	ld.shared.f32 	%f16, [%r8];
	ld.shared.f32 	%f17, [%r55];
	fma.rn.f32 	%f18, %f16, %f17, %f367;
	ld.shared.f32 	%f19, [%r8+4];
	ld.shared.f32 	%f20, [%r55+64];
	fma.rn.f32 	%f21, %f19, %f20, %f18;
	ld.shared.f32 	%f22, [%r8+8];
	ld.shared.f32 	%f23, [%r55+128];
	fma.rn.f32 	%f24, %f22, %f23, %f21;
	ld.shared.f32 	%f25, [%r8+12];
	ld.shared.f32 	%f26, [%r55+192];
	fma.rn.f32 	%f27, %f25, %f26, %f24;
	ld.shared.f32 	%f28, [%r8+16];
	ld.shared.f32 	%f29, [%r55+256];
	fma.rn.f32 	%f30, %f28, %f29, %f27;
	ld.shared.f32 	%f31, [%r8+20];
	ld.shared.f32 	%f32, [%r55+320];
	fma.rn.f32 	%f33, %f31, %f32, %f30;
	ld.shared.f32 	%f34, [%r8+24];
	ld.shared.f32 	%f35, [%r55+384];
	fma.rn.f32 	%f36, %f34, %f35, %f33;
	ld.shared.f32 	%f37, [%r8+28];
	ld.shared.f32 	%f38, [%r55+448];
	fma.rn.f32 	%f39, %f37, %f38, %f36;
	ld.shared.f32 	%f40, [%r8+32];
	ld.shared.f32 	%f41, [%r55+512];
	fma.rn.f32 	%f42, %f40, %f41, %f39;
	ld.shared.f32 	%f43, [%r8+36];
	ld.shared.f32 	%f44, [%r55+576];
	fma.rn.f32 	%f45, %f43, %f44, %f42;
	ld.shared.f32 	%f46, [%r8+40];
	ld.shared.f32 	%f47, [%r55+640];
	fma.rn.f32 	%f48, %f46, %f47, %f45;
	ld.shared.f32 	%f49, [%r8+44];
	ld.shared.f32 	%f50, [%r55+704];
	fma.rn.f32 	%f51, %f49, %f50, %f48;
	ld.shared.f32 	%f52, [%r8+48];
	ld.shared.f32 	%f53, [%r55+768];
	fma.rn.f32 	%f54, %f52, %f53, %f51;
	ld.shared.f32 	%f55, [%r8+52];
	ld.shared.f32 	%f56, [%r55+832];
	fma.rn.f32 	%f57, %f55, %f56, %f54;
	ld.shared.f32 	%f58, [%r8+56];
	ld.shared.f32 	%f59, [%r55+896];
	fma.rn.f32 	%f60, %f58, %f59, %f57;
	ld.shared.f32 	%f61, [%r8+60];
	ld.shared.f32 	%f62, [%r55+960];
	fma.rn.f32 	%f63, %f61, %f62, %f60;
	bar.sync 	0;
	ld.global.f32 	%f64, [%rd6+64];
	st.shared.f32 	[%r52], %f64;
	mul.wide.u32 	%rd10, %r97, 4;
	add.s64 	%rd11, %rd7, %rd10;
	ld.global.f32 	%f65, [%rd11];
	st.shared.f32 	[%r56], %f65;
	bar.sync 	0;
	ld.shared.f32 	%f66, [%r8];
	ld.shared.f32 	%f67, [%r55];
	fma.rn.f32 	%f68, %f66, %f67, %f63;
	ld.shared.f32 	%f69, [%r8+4];
	ld.shared.f32 	%f70, [%r55+64];
	fma.rn.f32 	%f71, %f69, %f70, %f68;
	ld.shared.f32 	%f72, [%r8+8];
	ld.shared.f32 	%f73, [%r55+128];
	fma.rn.f32 	%f74, %f72, %f73, %f71;
	ld.shared.f32 	%f75, [%r8+12];
	ld.shared.f32 	%f76, [%r55+192];
	fma.rn.f32 	%f77, %f75, %f76, %f74;
	ld.shared.f32 	%f78, [%r8+16];
	ld.shared.f32 	%f79, [%r55+256];
	fma.rn.f32 	%f80, %f78, %f79, %f77;
	ld.shared.f32 	%f81, [%r8+20];
	ld.shared.f32 	%f82, [%r55+320];
	fma.rn.f32 	%f83, %f81, %f82, %f80;
	ld.shared.f32 	%f84, [%r8+24];
	ld.shared.f32 	%f85, [%r55+384];
	fma.rn.f32 	%f86, %f84, %f85, %f83;
	ld.shared.f32 	%f87, [%r8+28];
	ld.shared.f32 	%f88, [%r55+448];
	fma.rn.f32 	%f89, %f87, %f88, %f86;
	ld.shared.f32 	%f90, [%r8+32];
	ld.shared.f32 	%f91, [%r55+512];
	fma.rn.f32 	%f92, %f90, %f91, %f89;
	ld.shared.f32 	%f93, [%r8+36];
	ld.shared.f32 	%f94, [%r55+576];
	fma.rn.f32 	%f95, %f93, %f94, %f92;
	ld.shared.f32 	%f96, [%r8+40];
	ld.shared.f32 	%f97, [%r55+640];
	fma.rn.f32 	%f98, %f96, %f97, %f95;
	ld.shared.f32 	%f99, [%r8+44];
	ld.shared.f32 	%f100, [%r55+704];
	fma.rn.f32 	%f101, %f99, %f100, %f98;
	ld.shared.f32 	%f102, [%r8+48];
	ld.shared.f32 	%f103, [%r55+768];
	fma.rn.f32 	%f104, %f102, %f103, %f101;
	ld.shared.f32 	%f105, [%r8+52];
	ld.shared.f32 	%f106, [%r55+832];
	fma.rn.f32 	%f107, %f105, %f106, %f104;
	ld.shared.f32 	%f108, [%r8+56];
	ld.shared.f32 	%f109, [%r55+896];
	fma.rn.f32 	%f110, %f108, %f109, %f107;
	ld.shared.f32 	%f111, [%r8+60];
	ld.shared.f32 	%f112, [%r55+960];
	fma.rn.f32 	%f113, %f111, %f112, %f110;
	bar.sync 	0;
	ld.global.f32 	%f114, [%rd6+128];
	st.shared.f32 	[%r52], %f114;
	mul.wide.u32 	%rd12, %r98, 4;
	add.s64 	%rd13, %rd7, %rd12;
	ld.global.f32 	%f115, [%rd13];
	st.shared.f32 	[%r56], %f115;
	bar.sync 	0;
	ld.shared.f32 	%f116, [%r8];
	ld.shared.f32 	%f117, [%r55];
	fma.rn.f32 	%f118, %f116, %f117, %f113;
	ld.shared.f32 	%f119, [%r8+4];
	ld.shared.f32 	%f120, [%r55+64];
	fma.rn.f32 	%f121, %f119, %f120, %f118;
	ld.shared.f32 	%f122, [%r8+8];
	ld.shared.f32 	%f123, [%r55+128];
	fma.rn.f32 	%f124, %f122, %f123, %f121;
	ld.shared.f32 	%f125, [%r8+12];
	ld.shared.f32 	%f126, [%r55+192];
	fma.rn.f32 	%f127, %f125, %f126, %f124;
	ld.shared.f32 	%f128, [%r8+16];
	ld.shared.f32 	%f129, [%r55+256];
	fma.rn.f32 	%f130, %f128, %f129, %f127;
	ld.shared.f32 	%f131, [%r8+20];
	ld.shared.f32 	%f132, [%r55+320];
	fma.rn.f32 	%f133, %f131, %f132, %f130;
	ld.shared.f32 	%f134, [%r8+24];
	ld.shared.f32 	%f135, [%r55+384];
	fma.rn.f32 	%f136, %f134, %f135, %f133;
	ld.shared.f32 	%f137, [%r8+28];
	ld.shared.f32 	%f138, [%r55+448];
	fma.rn.f32 	%f139, %f137, %f138, %f136;
	ld.shared.f32 	%f140, [%r8+32];
	ld.shared.f32 	%f141, [%r55+512];
	fma.rn.f32 	%f142, %f140, %f141, %f139;
	ld.shared.f32 	%f143, [%r8+36];
	ld.shared.f32 	%f144, [%r55+576];
	fma.rn.f32 	%f145, %f143, %f144, %f142;
	ld.shared.f32 	%f146, [%r8+40];
	ld.shared.f32 	%f147, [%r55+640];
	fma.rn.f32 	%f148, %f146, %f147, %f145;
	ld.shared.f32 	%f149, [%r8+44];
	ld.shared.f32 	%f150, [%r55+704];
	fma.rn.f32 	%f151, %f149, %f150, %f148;
	ld.shared.f32 	%f152, [%r8+48];
	ld.shared.f32 	%f153, [%r55+768];
	fma.rn.f32 	%f154, %f152, %f153, %f151;
	ld.shared.f32 	%f155, [%r8+52];
	ld.shared.f32 	%f156, [%r55+832];
	fma.rn.f32 	%f157, %f155, %f156, %f154;
	ld.shared.f32 	%f158, [%r8+56];
	ld.shared.f32 	%f159, [%r55+896];
	fma.rn.f32 	%f160, %f158, %f159, %f157;
	ld.shared.f32 	%f161, [%r8+60];
	ld.shared.f32 	%f162, [%r55+960];
	fma.rn.f32 	%f163, %f161, %f162, %f160;
	bar.sync 	0;
	ld.global.f32 	%f164, [%rd6+192];
	st.shared.f32 	[%r52], %f164;
	mul.wide.u32 	%rd14, %r99, 4;
	add.s64 	%rd15, %rd7, %rd14;
	ld.global.f32 	%f165, [%rd15];
	st.shared.f32 	[%r56], %f165;
	bar.sync 	0;
	ld.shared.f32 	%f166, [%r8];
	ld.shared.f32 	%f167, [%r55];
	fma.rn.f32 	%f168, %f166, %f167, %f163;
	ld.shared.f32 	%f169, [%r8+4];
	ld.shared.f32 	%f170, [%r55+64];
	fma.rn.f32 	%f171, %f169, %f170, %f168;
	ld.shared.f32 	%f172, [%r8+8];
	ld.shared.f32 	%f173, [%r55+128];
	fma.rn.f32 	%f174, %f172, %f173, %f171;
	ld.shared.f32 	%f175, [%r8+12];
	ld.shared.f32 	%f176, [%r55+192];
	fma.rn.f32 	%f177, %f175, %f176, %f174;
	ld.shared.f32 	%f178, [%r8+16];
	ld.shared.f32 	%f179, [%r55+256];
	fma.rn.f32 	%f180, %f178, %f179, %f177;
	ld.shared.f32 	%f181, [%r8+20];
	ld.shared.f32 	%f182, [%r55+320];
	fma.rn.f32 	%f183, %f181, %f182, %f180;
	ld.shared.f32 	%f184, [%r8+24];
	ld.shared.f32 	%f185, [%r55+384];
	fma.rn.f32 	%f186, %f184, %f185, %f183;
	ld.shared.f32 	%f187, [%r8+28];
	ld.shared.f32 	%f188, [%r55+448];
	fma.rn.f32 	%f189, %f187, %f188, %f186;
	ld.shared.f32 	%f190, [%r8+32];
	ld.shared.f32 	%f191, [%r55+512];
	fma.rn.f32 	%f192, %f190, %f191, %f189;
	ld.shared.f32 	%f193, [%r8+36];
	ld.shared.f32 	%f194, [%r55+576];
	fma.rn.f32 	%f195, %f193, %f194, %f192;
	ld.shared.f32 	%f196, [%r8+40];
	ld.shared.f32 	%f197, [%r55+640];
	fma.rn.f32 	%f198, %f196, %f197, %f195;
	ld.shared.f32 	%f199, [%r8+44];
	ld.shared.f32 	%f200, [%r55+704];
	fma.rn.f32 	%f201, %f199, %f200, %f198;
	ld.shared.f32 	%f202, [%r8+48];
	ld.shared.f32 	%f203, [%r55+768];
	fma.rn.f32 	%f204, %f202, %f203, %f201;
	ld.shared.f32 	%f205, [%r8+52];
	ld.shared.f32 	%f206, [%r55+832];
	fma.rn.f32 	%f207, %f205, %f206, %f204;
	ld.shared.f32 	%f208, [%r8+56];
	ld.shared.f32 	%f209, [%r55+896];
	fma.rn.f32 	%f210, %f208, %f209, %f207;
	ld.shared.f32 	%f211, [%r8+60];
	ld.shared.f32 	%f212, [%r55+960];
	fma.rn.f32 	%f367, %f211, %f212, %f210;
	bar.sync 	0;
	add.s32 	%r101, %r101, 4;
	add.s32 	%r100, %r100, 64;
	shl.b32 	%r57, %r31, 6;
	add.s32 	%r99, %r99, %r57;
	add.s32 	%r98, %r98, %r57;
	add.s32 	%r97, %r97, %r57;
	add.s32 	%r96, %r96, %r57;
	setp.ne.s32 	%p3, %r101, 0;
	@%p3 bra 	$L__BB0_3;
$L__BB0_4:
	and.b32  	%r28, %r6, 3;
	setp.eq.s32 	%p4, %r28, 0;
	@%p4 bra 	$L__BB0_9;
	setp.eq.s32 	%p5, %r28, 1;
	@%p5 bra 	$L__BB0_7;
	ld.param.u64 	%rd37, [_Z10multiplicaPfS_S_i_param_1];
	ld.param.u64 	%rd34, [_Z10multiplicaPfS_S_i_param_0];
	shl.b32 	%r58, %r103, 4;
	mad.lo.s32 	%r63, %r31, %r3, %r1;
	add.s32 	%r64, %r63, %r58;
	cvta.to.global.u64 	%rd16, %rd34;
	mul.wide.s32 	%rd17, %r64, 4;
	add.s64 	%rd18, %rd16, %rd17;
	ld.global.f32 	%f214, [%rd18];
	shl.b32 	%r65, %r1, 2;
	add.s32 	%r66, %r8, %r65;
	st.shared.f32 	[%r66], %f214;
	add.s32 	%r67, %r58, %r2;
	mad.lo.s32 	%r68, %r67, %r31, %r5;
	cvta.to.global.u64 	%rd19, %rd37;
	mul.wide.u32 	%rd20, %r68, 4;
	add.s64 	%rd21, %rd19, %rd20;
	ld.global.f32 	%f215, [%rd21];
	mov.u32 	%r70, _ZZ10multiplicaPfS_S_iE3Nds;
	add.s32 	%r71, %r70, %r65;
	add.s32 	%r72, %r71, %r39;
	st.shared.f32 	[%r72], %f215;
	bar.sync 	0;
	ld.shared.f32 	%f216, [%r8];
	ld.shared.f32 	%f217, [%r71];
	fma.rn.f32 	%f218, %f216, %f217, %f367;
	ld.shared.f32 	%f219, [%r8+4];
	ld.shared.f32 	%f220, [%r71+64];
	fma.rn.f32 	%f221, %f219, %f220, %f218;
	ld.shared.f32 	%f222, [%r8+8];
	ld.shared.f32 	%f223, [%r71+128];
	fma.rn.f32 	%f224, %f222, %f223, %f221;
	ld.shared.f32 	%f225, [%r8+12];
	ld.shared.f32 	%f226, [%r71+192];
	fma.rn.f32 	%f227, %f225, %f226, %f224;
	ld.shared.f32 	%f228, [%r8+16];
	ld.shared.f32 	%f229, [%r71+256];
	fma.rn.f32 	%f230, %f228, %f229, %f227;
	ld.shared.f32 	%f231, [%r8+20];
	ld.shared.f32 	%f232, [%r71+320];
	fma.rn.f32 	%f233, %f231, %f232, %f230;
	ld.shared.f32 	%f234, [%r8+24];
	ld.shared.f32 	%f235, [%r71+384];
	fma.rn.f32 	%f236, %f234, %f235, %f233;
	ld.shared.f32 	%f237, [%r8+28];
	ld.shared.f32 	%f238, [%r71+448];
	fma.rn.f32 	%f239, %f237, %f238, %f236;
	ld.shared.f32 	%f240, [%r8+32];
	ld.shared.f32 	%f241, [%r71+512];
	fma.rn.f32 	%f242, %f240, %f241, %f239;
	ld.shared.f32 	%f243, [%r8+36];
	ld.shared.f32 	%f244, [%r71+576];
	fma.rn.f32 	%f245, %f243, %f244, %f242;
	ld.shared.f32 	%f246, [%r8+40];
	ld.shared.f32 	%f247, [%r71+640];
	fma.rn.f32 	%f248, %f246, %f247, %f245;
	ld.shared.f32 	%f249, [%r8+44];
	ld.shared.f32 	%f250, [%r71+704];
	fma.rn.f32 	%f251, %f249, %f250, %f248;
	ld.shared.f32 	%f252, [%r8+48];
	ld.shared.f32 	%f253, [%r71+768];
	fma.rn.f32 	%f254, %f252, %f253, %f251;
	ld.shared.f32 	%f255, [%r8+52];
	ld.shared.f32 	%f256, [%r71+832];
	fma.rn.f32 	%f257, %f255, %f256, %f254;
	ld.shared.f32 	%f258, [%r8+56];
	ld.shared.f32 	%f259, [%r71+896];
	fma.rn.f32 	%f260, %f258, %f259, %f257;
	ld.shared.f32 	%f261, [%r8+60];
	ld.shared.f32 	%f262, [%r71+960];
	fma.rn.f32 	%f263, %f261, %f262, %f260;
	bar.sync 	0;
	ld.global.f32 	%f264, [%rd18+64];
	st.shared.f32 	[%r66], %f264;
	add.s32 	%r73, %r67, 16;
	mad.lo.s32 	%r74, %r73, %r31, %r5;
	mul.wide.u32 	%rd22, %r74, 4;
	add.s64 	%rd23, %rd19, %rd22;
	ld.global.f32 	%f265, [%rd23];
	st.shared.f32 	[%r72], %f265;
	bar.sync 	0;
	ld.shared.f32 	%f266, [%r8];
	ld.shared.f32 	%f267, [%r71];
	fma.rn.f32 	%f268, %f266, %f267, %f263;
	ld.shared.f32 	%f269, [%r8+4];
	ld.shared.f32 	%f270, [%r71+64];
	fma.rn.f32 	%f271, %f269, %f270, %f268;
	ld.shared.f32 	%f272, [%r8+8];
	ld.shared.f32 	%f273, [%r71+128];
	fma.rn.f32 	%f274, %f272, %f273, %f271;
	ld.shared.f32 	%f275, [%r8+12];
	ld.shared.f32 	%f276, [%r71+192];
	fma.rn.f32 	%f277, %f275, %f276, %f274;
	ld.shared.f32 	%f278, [%r8+16];
	ld.shared.f32 	%f279, [%r71+256];
	fma.rn.f32 	%f280, %f278, %f279, %f277;
	ld.shared.f32 	%f281, [%r8+20];
	ld.shared.f32 	%f282, [%r71+320];
	fma.rn.f32 	%f283, %f281, %f282, %f280;
	ld.shared.f32 	%f284, [%r8+24];
	ld.shared.f32 	%f285, [%r71+384];
	fma.rn.f32 	%f286, %f284, %f285, %f283;
	ld.shared.f32 	%f287, [%r8+28];
	ld.shared.f32 	%f288, [%r71+448];
	fma.rn.f32 	%f289, %f287, %f288, %f286;
	ld.shared.f32 	%f290, [%r8+32];
	ld.shared.f32 	%f291, [%r71+512];
	fma.rn.f32 	%f292, %f290, %f291, %f289;
	ld.shared.f32 	%f293, [%r8+36];
	ld.shared.f32 	%f294, [%r71+576];
	fma.rn.f32 	%f295, %f293, %f294, %f292;
	ld.shared.f32 	%f296, [%r8+40];
	ld.shared.f32 	%f297, [%r71+640];
	fma.rn.f32 	%f298, %f296, %f297, %f295;
	ld.shared.f32 	%f299, [%r8+44];
	ld.shared.f32 	%f300, [%r71+704];
	fma.rn.f32 	%f301, %f299, %f300, %f298;
	ld.shared.f32 	%f302, [%r8+48];
	ld.shared.f32 	%f303, [%r71+768];
	fma.rn.f32 	%f304, %f302, %f303, %f301;
	ld.shared.f32 	%f305, [%r8+52];
	ld.shared.f32 	%f306, [%r71+832];
	fma.rn.f32 	%f307, %f305, %f306, %f304;
	ld.shared.f32 	%f308, [%r8+56];
	ld.shared.f32 	%f309, [%r71+896];
	fma.rn.f32 	%f310, %f308, %f309, %f307;
	ld.shared.f32 	%f311, [%r8+60];
	ld.shared.f32 	%f312, [%r71+960];
	fma.rn.f32 	%f367, %f311, %f312, %f310;
	bar.sync 	0;
	add.s32 	%r103, %r103, 2;
$L__BB0_7:
	and.b32  	%r75, %r6, 1;
	setp.eq.b32 	%p6, %r75, 1;
	not.pred 	%p7, %p6;
	@%p7 bra 	$L__BB0_9;
	ld.param.u64 	%rd38, [_Z10multiplicaPfS_S_i_param_1];
	ld.param.u64 	%rd35, [_Z10multiplicaPfS_S_i_param_0];
	shl.b32 	%r76, %r103, 4;
	mad.lo.s32 	%r81, %r31, %r3, %r1;
	add.s32 	%r82, %r81, %r76;
	cvta.to.global.u64 	%rd24, %rd35;
	mul.wide.s32 	%rd25, %r82, 4;
	add.s64 	%rd26, %rd24, %rd25;
	ld.global.f32 	%f313, [%rd26];
	shl.b32 	%r83, %r1, 2;
	add.s32 	%r84, %r8, %r83;
	st.shared.f32 	[%r84], %f313;
	add.s32 	%r85, %r76, %r2;
	mad.lo.s32 	%r86, %r85, %r31, %r5;
	cvta.to.global.u64 	%rd27, %rd38;
	mul.wide.u32 	%rd28, %r86, 4;
	add.s64 	%rd29, %rd27, %rd28;
	ld.global.f32 	%f314, [%rd29];
	mov.u32 	%r88, _ZZ10multiplicaPfS_S_iE3Nds;
	add.s32 	%r89, %r88, %r83;
	add.s32 	%r90, %r89, %r39;
	st.shared.f32 	[%r90], %f314;
	bar.sync 	0;
	ld.shared.f32 	%f315, [%r8];
	ld.shared.f32 	%f316, [%r89];
	fma.rn.f32 	%f317, %f315, %f316, %f367;
	ld.shared.f32 	%f318, [%r8+4];
	ld.shared.f32 	%f319, [%r89+64];
	fma.rn.f32 	%f320, %f318, %f319, %f317;
	ld.shared.f32 	%f321, [%r8+8];
	ld.shared.f32 	%f322, [%r89+128];
	fma.rn.f32 	%f323, %f321, %f322, %f320;
	ld.shared.f32 	%f324, [%r8+12];
	ld.shared.f32 	%f325, [%r89+192];
	fma.rn.f32 	%f326, %f324, %f325, %f323;
	ld.shared.f32 	%f327, [%r8+16];
	ld.shared.f32 	%f328, [%r89+256];
	fma.rn.f32 	%f329, %f327, %f328, %f326;
	ld.shared.f32 	%f330, [%r8+20];
	ld.shared.f32 	%f331, [%r89+320];
	fma.rn.f32 	%f332, %f330, %f331, %f329;
	ld.shared.f32 	%f333, [%r8+24];
	ld.shared.f32 	%f334, [%r89+384];
	fma.rn.f32 	%f335, %f333, %f334, %f332;
	ld.shared.f32 	%f336, [%r8+28];
	ld.shared.f32 	%f337, [%r89+448];
	fma.rn.f32 	%f338, %f336, %f337, %f335;
	ld.shared.f32 	%f339, [%r8+32];
	ld.shared.f32 	%f340, [%r89+512];
	fma.rn.f32 	%f341, %f339, %f340, %f338;
	ld.shared.f32 	%f342, [%r8+36];
	ld.shared.f32 	%f343, [%r89+576];
	fma.rn.f32 	%f344, %f342, %f343, %f341;
	ld.shared.f32 	%f345, [%r8+40];
	ld.shared.f32 	%f346, [%r89+640];
	fma.rn.f32 	%f347, %f345, %f346, %f344;
	ld.shared.f32 	%f348, [%r8+44];
	ld.shared.f32 	%f349, [%r89+704];
	fma.rn.f32 	%f350, %f348, %f349, %f347;
	ld.shared.f32 	%f351, [%r8+48];
	ld.shared.f32 	%f352, [%r89+768];
	fma.rn.f32 	%f353, %f351, %f352, %f350;
	ld.shared.f32 	%f354, [%r8+52];
	ld.shared.f32 	%f355, [%r89+832];
	fma.rn.f32 	%f356, %f354, %f355, %f353;
	ld.shared.f32 	%f357, [%r8+56];
	ld.shared.f32 	%f358, [%r89+896];
	fma.rn.f32 	%f359, %f357, %f358, %f356;
	ld.shared.f32 	%f360, [%r8+60];
	ld.shared.f32 	%f361, [%r89+960];
	fma.rn.f32 	%f367, %f360, %f361, %f359;
	bar.sync 	0;
$L__BB0_9:
	ld.param.u64 	%rd39, [_Z10multiplicaPfS_S_i_param_2];
	cvta.to.global.u64 	%rd30, %rd39;
	mad.lo.s32 	%r95, %r31, %r3, %r5;
	mul.wide.s32 	%rd31, %r95, 4;
	add.s64 	%rd32, %rd30, %rd31;
	st.global.f32 	[%rd32], %f367;
	ret;

}


// ===== COMPILED SASS (sm_100) =====

	.target	sm_100

	.elftype	@"ET_EXEC"


//--------------------- .note.nv.tkinfo           --------------------------
	.section	.note.nv.tkinfo,"",@"SHT_NOTE"
	.sectionflags	@"SHF_NOTE_NV_TKINFO"
	.tkinfo
        /*0018*/ 	.word	0x00000002
        /*0030*/ 	.string	""
        /*0030*/ 	.string	"ptxas"
        /*0030*/ 	.string	"Cuda compilation tools, release 13.0, V13.0.88"
        /*0030*/ 	.string	"Build cuda_13.0.r13.0/compiler.36424714_0"
        /*0030*/ 	.string	"-arch sm_100 -m 64 "



//--------------------- .note.nv.cuinfo           --------------------------
	.section	.note.nv.cuinfo,"",@"SHT_NOTE"
	.sectionflags	@"SHF_NOTE_NV_CUINFO"
        /*0018*/ 	.short	0x0002
        /*001a*/ 	.short	0x0064
        /*001c*/ 	.short	0x0082
	.zero		2


//--------------------- .nv.info                  --------------------------
	.section	.nv.info,"",@"SHT_CUDA_INFO"
	.align	4


	//----- nvinfo : EIATTR_REGCOUNT
	.align		4
        /*0000*/ 	.byte	0x04, 0x2f
        /*0002*/ 	.short	(.L_1 - .L_0)
	.align		4
.L_0:
        /*0004*/ 	.word	index@(_Z10multiplicaPfS_S_i)
        /*0008*/ 	.word	0x00000028


	//----- nvinfo : EIATTR_FRAME_SIZE
	.align		4
.L_1:
        /*000c*/ 	.byte	0x04, 0x11
        /*000e*/ 	.short	(.L_3 - .L_2)
	.align		4
.L_2:
        /*0010*/ 	.word	index@(_Z10multiplicaPfS_S_i)
        /*0014*/ 	.word	0x00000000


	//----- nvinfo : EIATTR_MIN_STACK_SIZE
	.align		4
.L_3:
        /*0018*/ 	.byte	0x04, 0x12
        /*001a*/ 	.short	(.L_5 - .L_4)
	.align		4
.L_4:
        /*001c*/ 	.word	index@(_Z10multiplicaPfS_S_i)
        /*0020*/ 	.word	0x00000000
.L_5:


//--------------------- .nv.compat                --------------------------
	.section	.nv.compat,"",@"SHT_CUDA_COMPAT_INFO"
	.align	4
        /*0000*/ 	.byte	0x02, 0x09, 0x00, 0x00, 0x02, 0x02, 0x01, 0x00, 0x02, 0x05, 0x05, 0x00, 0x03, 0x07, 0x01, 0x01
        /*0010*/ 	.byte	0x02, 0x03, 0x00, 0x00, 0x02, 0x06, 0x01, 0x00, 0x04, 0x0b, 0x08, 0x00, 0x09, 0x00, 0x00, 0x00
        /*0020*/ 	.byte	0x00, 0x00, 0x00, 0x00


//--------------------- .nv.info._Z10multiplicaPfS_S_i --------------------------
	.section	.nv.info._Z10multiplicaPfS_S_i,"",@"SHT_CUDA_INFO"
	.sectionflags	@""
	.align	4


	//----- nvinfo : EIATTR_CUDA_API_VERSION
	.align		4
        /*0000*/ 	.byte	0x04, 0x37
        /*0002*/ 	.short	(.L_7 - .L_6)
.L_6:
        /*0004*/ 	.word	0x00000082


	//----- nvinfo : EIATTR_KPARAM_INFO
	.align		4
.L_7:
        /*0008*/ 	.byte	0x04, 0x17
        /*000a*/ 	.short	(.L_9 - .L_8)
.L_8:
        /*000c*/ 	.word	0x00000000
        /*0010*/ 	.short	0x0003
        /*0012*/ 	.short	0x0018
        /*0014*/ 	.byte	0x00, 0xf0, 0x11, 0x00


	//----- nvinfo : EIATTR_KPARAM_INFO
	.align		4
.L_9:
        /*0018*/ 	.byte	0x04, 0x17
        /*001a*/ 	.short	(.L_11 - .L_10)
.L_10:
        /*001c*/ 	.word	0x00000000
        /*0020*/ 	.short	0x0002
        /*0022*/ 	.short	0x0010
        /*0024*/ 	.byte	0x00, 0xf5, 0x21, 0x00


	//----- nvinfo : EIATTR_KPARAM_INFO
	.align		4
.L_11:
        /*0028*/ 	.byte	0x04, 0x17
        /*002a*/ 	.short	(.L_13 - .L_12)
.L_12:
        /*002c*/ 	.word	0x00000000
        /*0030*/ 	.short	0x0001
        /*0032*/ 	.short	0x0008
        /*0034*/ 	.byte	0x00, 0xf5, 0x21, 0x00


	//----- nvinfo : EIATTR_KPARAM_INFO
	.align		4
.L_13:
        /*0038*/ 	.byte	0x04, 0x17
        /*003a*/ 	.short	(.L_15 - .L_14)
.L_14:
        /*003c*/ 	.word	0x00000000
        /*0040*/ 	.short	0x0000
        /*0042*/ 	.short	0x0000
        /*0044*/ 	.byte	0x00, 0xf5, 0x21, 0x00


	//----- nvinfo : EIATTR_SPARSE_MMA_MASK
	.align		4
.L_15:
        /*0048*/ 	.byte	0x03, 0x50
        /*004a*/ 	.short	0x0000


	//----- nvinfo : EIATTR_MAXREG_COUNT
	.align		4
        /*004c*/ 	.byte	0x03, 0x1b
        /*004e*/ 	.short	0x00ff


	//----- nvinfo : EIATTR_NUM_BARRIERS
	.align		4
        /*0050*/ 	.byte	0x02, 0x4c
        /*0052*/ 	.byte	0x01
	.zero		1


	//----- nvinfo : EIATTR_MERCURY_ISA_VERSION
	.align		4
        /*0054*/ 	.byte	0x03, 0x5f
        /*0056*/ 	.short	0x0101


	//----- nvinfo : EIATTR_VRC_CTA_INIT_COUNT
	.align		4
        /*0058*/ 	.byte	0x02, 0x4a
	.zero		1
	.zero		1


	//----- nvinfo : EIATTR_EXIT_INSTR_OFFSETS
	.align		4
        /*005c*/ 	.byte	0x04, 0x1c
        /*005e*/ 	.short	(.L_17 - .L_16)


	//   ....[0]....
.L_16:
        /*0060*/ 	.word	0x00001890


	//----- nvinfo : EIATTR_CBANK_PARAM_SIZE
	.align		4
.L_17:
        /*0064*/ 	.byte	0x03, 0x19
        /*0066*/ 	.short	0x001c


	//----- nvinfo : EIATTR_PARAM_CBANK
	.align		4
        /*0068*/ 	.byte	0x04, 0x0a
        /*006a*/ 	.short	(.L_19 - .L_18)
	.align		4
.L_18:
        /*006c*/ 	.word	index@(.nv.constant0._Z10multiplicaPfS_S_i)
        /*0070*/ 	.short	0x0380
        /*0072*/ 	.short	0x001c


	//----- nvinfo : EIATTR_SW_WAR
	.align		4
.L_19:
        /*0074*/ 	.byte	0x04, 0x36
        /*0076*/ 	.short	(.L_21 - .L_20)
.L_20:
        /*0078*/ 	.word	0x00000008
.L_21:


//--------------------- .nv.callgraph             --------------------------
	.section	.nv.callgraph,"",@"SHT_CUDA_CALLGRAPH"
	.align	4
	.sectionentsize	8
	.align		4
        /*0000*/ 	.word	0x00000000
	.align		4
        /*0004*/ 	.word	0xffffffff
	.align		4
        /*0008*/ 	.word	0x00000000
	.align		4
        /*000c*/ 	.word	0xfffffffe
	.align		4
        /*0010*/ 	.word	0x00000000
	.align		4
        /*0014*/ 	.word	0xfffffffd
	.align		4
        /*0018*/ 	.word	0x00000000
	.align		4
        /*001c*/ 	.word	0xfffffffc


//--------------------- .text._Z10multiplicaPfS_S_i --------------------------
	.section	.text._Z10multiplicaPfS_S_i,"ax",@progbits
	.align	128
        .global         _Z10multiplicaPfS_S_i
        .type           _Z10multiplicaPfS_S_i,@function
        .size           _Z10multiplicaPfS_S_i,(.L_x_5 - _Z10multiplicaPfS_S_i)
        .other          _Z10multiplicaPfS_S_i,@"STO_CUDA_ENTRY STV_DEFAULT"
_Z10multiplicaPfS_S_i:
.text._Z10multiplicaPfS_S_i:
[----:B------:R-:W-:Y:S08]  /*0000*/  LDC R1, c[0x0][0x37c] ;  /* 0x0000df00ff017b82 */ /* 0x000ff00000000800 */
[----:B------:R-:W0:Y:S01]  /*0010*/  LDC R5, c[0x0][0x398] ;  /* 0x0000e600ff057b82 */ /* 0x000e220000000800 */
[----:B------:R-:W1:Y:S01]  /*0020*/  S2R R6, SR_CTAID.Y ;  /* 0x0000000000067919 */ /* 0x000e620000002600 */
[----:B------:R-:W2:Y:S01]  /*0030*/  LDCU.64 UR8, c[0x0][0x358] ;  /* 0x00006b00ff0877ac */ /* 0x000ea20008000a00 */
[----:B------:R-:W-:Y:S01]  /*0040*/  HFMA2 R31, -RZ, RZ, 0, 0 ;  /* 0x00000000ff1f7431 */ /* 0x000fe200000001ff */
[----:B------:R-:W1:Y:S01]  /*0050*/  S2R R3, SR_TID.Y ;  /* 0x0000000000037919 */ /* 0x000e620000002200 */
[----:B------:R-:W3:Y:S01]  /*0060*/  S2R R11, SR_CTAID.X ;  /* 0x00000000000b7919 */ /* 0x000ee20000002500 */
[----:B------:R-:W3:Y:S01]  /*0070*/  S2R R2, SR_TID.X ;  /* 0x0000000000027919 */ /* 0x000ee20000002100 */
[----:B0-----:R-:W-:-:S02]  /*0080*/  ISETP.GE.AND P0, PT, R5, 0x10, PT ;  /* 0x000000100500780c */ /* 0x001fc40003f06270 */
[----:B------:R-:W-:-:S04]  /*0090*/  SHF.R.S32.HI R0, RZ, 0x1f, R5 ;  /* 0x0000001fff007819 */ /* 0x000fc80000011405 */
[----:B------:R-:W-:Y:S02]  /*00a0*/  LEA.HI R0, R0, R5, RZ, 0x4 ;  /* 0x0000000500007211 */ /* 0x000fe400078f20ff */
[----:B-1----:R-:W-:Y:S02]  /*00b0*/  LEA R6, R6, R3, 0x4 ;  /* 0x0000000306067211 */ /* 0x002fe400078e20ff */
[----:B---3--:R-:W-:-:S03]  /*00c0*/  LEA R4, R11, R2, 0x4 ;  /* 0x000000020b047211 */ /* 0x008fc600078e20ff */
[----:B--2---:R-:W-:Y:S05]  /*00d0*/  @!P0 BRA `(.L_x_0) ;  /* 0x0000001400dc8947 */ /* 0x004fea0003800000 */
[----:B------:R-:W0:Y:S01]  /*00e0*/  S2UR UR6, SR_CgaCtaId ;  /* 0x00000000000679c3 */ /* 0x000e220000008800 */
[----:B------:R-:W-:Y:S01]  /*00f0*/  SHF.R.S32.HI R29, RZ, 0x4, R0 ;  /* 0x00000004ff1d7819 */ /* 0x000fe20000011400 */
[----:B------:R-:W-:Y:S01]  /*0100*/  UMOV UR4, 0x400 ;  /* 0x0000040000047882 */ /* 0x000fe20000000000 */
[----:B------:R-:W-:Y:S01]  /*0110*/  IMAD R21, R6, R5, R2 ;  /* 0x0000000506157224 */ /* 0x000fe200078e0202 */
[----:B------:R-:W-:Y:S02]  /*0120*/  MOV R31, RZ ;  /* 0x000000ff001f7202 */ /* 0x000fe40000000f00 */
[----:B------:R-:W-:-:S04]  /*0130*/  IADD3 R0, PT, PT, R29, -0x1, RZ ;  /* 0xffffffff1d007810 */ /* 0x000fc80007ffe0ff */
[----:B------:R-:W-:Y:S02]  /*0140*/  ISETP.GE.U32.AND P0, PT, R0, 0x3, PT ;  /* 0x000000030000780c */ /* 0x000fe40003f06070 */
[----:B------:R-:W-:Y:S01]  /*0150*/  MOV R0, RZ ;  /* 0x000000ff00007202 */ /* 0x000fe20000000f00 */
[----:B0-----:R-:W-:-:S06]  /*0160*/  ULEA UR5, UR6, UR4, 0x18 ;  /* 0x0000000406057291 */ /* 0x001fcc000f8ec0ff */
[----:B------:R-:W-:-:S04]  /*0170*/  LEA R7, R3, UR5, 0x6 ;  /* 0x0000000503077c11 */ /* 0x000fc8000f8e30ff */
[----:B------:R-:W-:Y:S05]  /*0180*/  @!P0 BRA `(.L_x_1) ;  /* 0x0000000c002c8947 */ /* 0x000fea0003800000 */
[C---:B------:R-:W-:Y:S01]  /*0190*/  IADD3 R0, PT, PT, R3.reuse, 0x30, RZ ;  /* 0x0000003003007810 */ /* 0x040fe20007ffe0ff */
[----:B------:R-:W-:Y:S01]  /*01a0*/  UIADD3 UR5, UPT, UPT, UR4, 0x400, URZ ;  /* 0x0000040004057890 */ /* 0x000fe2000fffe0ff */
[C---:B------:R-:W-:Y:S01]  /*01b0*/  IADD3 R8, PT, PT, R3.reuse, 0x20, RZ ;  /* 0x0000002003087810 */ /* 0x040fe20007ffe0ff */
[CCC-:B------:R-:W-:Y:S01]  /*01c0*/  IMAD R24, R3.reuse, R5.reuse, R2.reuse ;  /* 0x0000000503187224 */ /* 0x1c0fe200078e0202 */
[----:B------:R-:W-:Y:S01]  /*01d0*/  IADD3 R9, PT, PT, R3, 0x10, RZ ;  /* 0x0000001003097810 */ /* 0x000fe20007ffe0ff */
[-CC-:B------:R-:W-:Y:S01]  /*01e0*/  IMAD R0, R0, R5.reuse, R2.reuse ;  /* 0x0000000500007224 */ /* 0x180fe200078e0202 */
[----:B------:R-:W-:Y:S01]  /*01f0*/  ULEA UR5, UR6, UR5, 0x18 ;  /* 0x0000000506057291 */ /* 0x000fe2000f8ec0ff */
[-CC-:B------:R-:W-:Y:S02]  /*0200*/  IMAD R8, R8, R5.reuse, R2.reuse ;  /* 0x0000000508087224 */ /* 0x180fe400078e0202 */
[----:B------:R-:W-:Y:S02]  /*0210*/  HFMA2 R31, -RZ, RZ, 0, 0 ;  /* 0x00000000ff1f7431 */ /* 0x000fe400000001ff */
[----:B------:R-:W-:Y:S01]  /*0220*/  IMAD R9, R9, R5, R2 ;  /* 0x0000000509097224 */ /* 0x000fe200078e0202 */
[----:B------:R-:W-:-:S02]  /*0230*/  LEA R30, R11, R0, 0x4 ;  /* 0x000000000b1e7211 */ /* 0x000fc400078e20ff */
[----:B------:R-:W-:Y:S02]  /*0240*/  LOP3.LUT R0, R29, 0x7fffffc, RZ, 0xc0, !PT ;  /* 0x07fffffc1d007812 */ /* 0x000fe400078ec0ff */
[----:B------:R-:W-:Y:S02]  /*0250*/  LEA R22, R2, UR5, 0x2 ;  /* 0x0000000502167c11 */ /* 0x000fe4000f8e10ff */
[C---:B------:R-:W-:Y:S02]  /*0260*/  LEA R24, R11.reuse, R24, 0x4 ;  /* 0x000000180b187211 */ /* 0x040fe400078e20ff */
[C---:B------:R-:W-:Y:S02]  /*0270*/  LEA R28, R11.reuse, R8, 0x4 ;  /* 0x000000080b1c7211 */ /* 0x040fe400078e20ff */
[----:B------:R-:W-:Y:S02]  /*0280*/  LEA R26, R11, R9, 0x4 ;  /* 0x000000090b1a7211 */ /* 0x000fe400078e20ff */
[----:B------:R-:W-:-:S02]  /*0290*/  MOV R27, R21 ;  /* 0x00000015001b7202 */ /* 0x000fc40000000f00 */
[----:B------:R-:W-:Y:S02]  /*02a0*/  LEA R23, R2, R7, 0x2 ;  /* 0x0000000702177211 */ /* 0x000fe400078e10ff */
[----:B------:R-:W-:Y:S02]  /*02b0*/  IADD3 R25, PT, PT, -R0, RZ, RZ ;  /* 0x000000ff00197210 */ /* 0x000fe40007ffe1ff */
[----:B------:R-:W-:-:S07]  /*02c0*/  LEA R20, R3, R22, 0x6 ;  /* 0x0000001603147211 */ /* 0x000fce00078e30ff */
.L_x_2:
[----:B------:R-:W0:Y:S08]  /*02d0*/  LDC.64 R16, c[0x0][0x380] ;  /* 0x0000e000ff107b82 */ /* 0x000e300000000a00 */
[----:B------:R-:W1:Y:S01]  /*02e0*/  LDC.64 R18, c[0x0][0x388] ;  /* 0x0000e200ff127b82 */ /* 0x000e620000000a00 */
[----:B0-----:R-:W-:-:S05]  /*02f0*/  IMAD.WIDE R16, R27, 0x4, R16 ;  /* 0x000000041b107825 */ /* 0x001fca00078e0210 */
[----:B------:R-:W2:Y:S01]  /*0300*/  LDG.E R10, desc[UR8][R16.64] ;  /* 0x00000008100a7981 */ /* 0x000ea2000c1e1900 */
[----:B-1----:R-:W-:-:S05]  /*0310*/  IMAD.WIDE.U32 R8, R24, 0x4, R18 ;  /* 0x0000000418087825 */ /* 0x002fca00078e0012 */
[----:B------:R-:W3:Y:S04]  /*0320*/  LDG.E R35, desc[UR8][R8.64] ;  /* 0x0000000808237981 */ /* 0x000ee8000c1e1900 */
[----:B--2---:R-:W-:Y:S04]  /*0330*/  STS [R23], R10 ;  /* 0x0000000a17007388 */ /* 0x004fe80000000800 */
[----:B---3--:R-:W-:Y:S01]  /*0340*/  STS [R20], R35 ;  /* 0x0000002314007388 */ /* 0x008fe20000000800 */
[----:B------:R-:W-:Y:S06]  /*0350*/  BAR.SYNC.DEFER_BLOCKING 0x0 ;  /* 0x0000000000007b1d */ /* 0x000fec0000010000 */
[----:B------:R-:W-:Y:S04]  /*0360*/  LDS R11, [R22] ;  /* 0x00000000160b7984 */ /* 0x000fe80000000800 */
[----:B------:R-:W0:Y:S04]  /*0370*/  LDS.128 R12, [R7] ;  /* 0x00000000070c7984 */ /* 0x000e280000000c00 */
[----:B------:R-:W1:Y:S04]  /*0380*/  LDS R37, [R22+0x40] ;  /* 0x0000400016257984 */ /* 0x000e680000000800 */
[----:B------:R-:W2:Y:S01]  /*0390*/  LDS R33, [R22+0x80] ;  /* 0x0000800016217984 */ /* 0x000ea20000000800 */
[----:B0-----:R-:W-:-:S03]  /*03a0*/  FFMA R32, R12, R11, R31 ;  /* 0x0000000b0c207223 */ /* 0x001fc6000000001f */
[----:B------:R-:W0:Y:S01]  /*03b0*/  LDS R12, [R22+0xc0] ;  /* 0x0000c000160c7984 */ /* 0x000e220000000800 */
[----:B-1----:R-:W-:-:S03]  /*03c0*/  FFMA R34, R37, R13, R32 ;  /* 0x0000000d25227223 */ /* 0x002fc60000000020 */
[----:B------:R-:W-:Y:S04]  /*03d0*/  LDS R13, [R22+0x100] ;  /* 0x00010000160d7984 */ /* 0x000fe80000000800 */
[----:B------:R-:W1:Y:S04]  /*03e0*/  LDS.128 R8, [R7+0x10] ;  /* 0x0000100007087984 */ /* 0x000e680000000c00 */
[----:B------:R-:W3:Y:S04]  /*03f0*/  LDS R32, [R22+0x140] ;  /* 0x0001400016207984 */ /* 0x000ee80000000800 */
[----:B------:R-:W4:Y:S01]  /*0400*/  LDS R31, [R22+0x180] ;  /* 0x00018000161f7984 */ /* 0x000f220000000800 */
[----:B--2---:R-:W-:-:S03]  /*0410*/  FFMA R33, R33, R14, R34 ;  /* 0x0000000e21217223 */ /* 0x004fc60000000022 */
[----:B------:R-:W-:Y:S04]  /*0420*/  LDS R37, [R22+0x340] ;  /* 0x0003400016257984 */ /* 0x000fe80000000800 */
[----:B------:R-:W-:Y:S01]  /*0430*/  LDS R34, [R22+0x3c0] ;  /* 0x0003c00016227984 */ /* 0x000fe20000000800 */
[----:B0-----:R-:W-:-:S03]  /*0440*/  FFMA R15, R12, R15, R33 ;  /* 0x0000000f0c0f7223 */ /* 0x001fc60000000021 */
[----:B------:R-:W-:Y:S01]  /*0450*/  LDS R33, [R22+0x240] ;  /* 0x0002400016217984 */ /* 0x000fe20000000800 */
[----:B-1----:R-:W-:-:S03]  /*0460*/  FFMA R13, R8, R13, R15 ;  /* 0x0000000d080d7223 */ /* 0x002fc6000000000f */
[----:B------:R-:W0:Y:S01]  /*0470*/  LDS R8, [R22+0x1c0] ;  /* 0x0001c00016087984 */ /* 0x000e220000000800 */
[----:B---3--:R-:W-:-:S03]  /*0480*/  FFMA R32, R32, R9, R13 ;  /* 0x0000000920207223 */ /* 0x008fc6000000000d */
[----:B------:R-:W-:Y:S04]  /*0490*/  LDS R9, [R22+0x200] ;  /* 0x0002000016097984 */ /* 0x000fe80000000800 */
[----:B------:R-:W1:Y:S01]  /*04a0*/  LDS.128 R12, [R7+0x20] ;  /* 0x00002000070c7984 */ /* 0x000e620000000c00 */
[----:B----4-:R-:W-:-:S03]  /*04b0*/  FFMA R31, R31, R10, R32 ;  /* 0x0000000a1f1f7223 */ /* 0x010fc60000000020 */
[----:B------:R-:W2:Y:S04]  /*04c0*/  LDS R32, [R22+0x280] ;  /* 0x0002800016207984 */ /* 0x000ea80000000800 */
[----:B------:R-:W3:Y:S01]  /*04d0*/  LDS R10, [R22+0x2c0] ;  /* 0x0002c000160a7984 */ /* 0x000ee20000000800 */
[----:B0-----:R-:W-:-:S03]  /*04e0*/  FFMA R11, R8, R11, R31 ;  /* 0x0000000b080b7223 */ /* 0x001fc6000000001f */
[----:B------:R-:W-:Y:S01]  /*04f0*/  LDS R31, [R22+0x380] ;  /* 0x00038000161f7984 */ /* 0x000fe20000000800 */
[----:B-1----:R-:W-:-:S03]  /*0500*/  FFMA R12, R12, R9, R11 ;  /* 0x000000090c0c7223 */ /* 0x002fc6000000000b */
[----:B------:R-:W-:Y:S01]  /*0510*/  LDS R9, [R22+0x300] ;  /* 0x0003000016097984 */ /* 0x000fe20000000800 */
[----:B------:R-:W-:-:S04]  /*0520*/  FFMA R13, R33, R13, R12 ;  /* 0x0000000d210d7223 */ /* 0x000fc8000000000c */
[----:B--2---:R-:W-:-:S04]  /*0530*/  FFMA R13, R32, R14, R13 ;  /* 0x0000000e200d7223 */ /* 0x004fc8000000000d */
[----:B---3--:R-:W-:Y:S02]  /*0540*/  FFMA R11, R10, R15, R13 ;  /* 0x0000000f0a0b7223 */ /* 0x008fe4000000000d */
[----:B------:R-:W0:Y:S01]  /*0550*/  LDS.128 R12, [R7+0x30] ;  /* 0x00003000070c7984 */ /* 0x000e220000000c00 */
[----:B------:R-:W-:Y:S01]  /*0560*/  IMAD.WIDE.U32 R32, R26, 0x4, R18 ;  /* 0x000000041a207825 */ /* 0x000fe200078e0012 */
[----:B------:R-:W-:Y:S06]  /*0570*/  BAR.SYNC.DEFER_BLOCKING 0x0 ;  /* 0x0000000000007b1d */ /* 0x000fec0000010000 */
[----:B------:R-:W2:Y:S04]  /*0580*/  LDG.E R33, desc[UR8][R32.64] ;  /* 0x0000000820217981 */ /* 0x000ea8000c1e1900 */
[----:B------:R-:W3:Y:S01]  /*0590*/  LDG.E R32, desc[UR8][R16.64+0x40] ;  /* 0x0000400810207981 */ /* 0x000ee2000c1e1900 */
[----:B0-----:R-:W-:-:S04]  /*05a0*/  FFMA R12, R12, R9, R11 ;  /* 0x000000090c0c7223 */ /* 0x001fc8000000000b */
[----:B------:R-:W-:-:S04]  /*05b0*/  FFMA R36, R37, R13, R12 ;  /* 0x0000000d25247223 */ /* 0x000fc8000000000c */
[----:B------:R-:W-:-:S04]  /*05c0*/  FFMA R31, R31, R14, R36 ;  /* 0x0000000e1f1f7223 */ /* 0x000fc80000000024 */
[----:B------:R-:W-:Y:S01]  /*05d0*/  FFMA R15, R34, R15, R31 ;  /* 0x0000000f220f7223 */ /* 0x000fe2000000001f */
[----:B---3--:R-:W-:Y:S04]  /*05e0*/  STS [R23], R32 ;  /* 0x0000002017007388 */ /* 0x008fe80000000800 */
[----:B--2---:R-:W-:Y:S01]  /*05f0*/  STS [R20], R33 ;  /* 0x0000002114007388 */ /* 0x004fe20000000800 */
[----:B------:R-:W-:Y:S06]  /*0600*/  BAR.SYNC.DEFER_BLOCKING 0x0 ;  /* 0x0000000000007b1d */ /* 0x000fec0000010000 */
[----:B------:R-:W-:Y:S04]  /*0610*/  LDS R35, [R22] ;  /* 0x0000000016237984 */ /* 0x000fe80000000800 */
[----:B------:R-:W0:Y:S04]  /*0620*/  LDS.128 R8, [R7] ;  /* 0x0000000007087984 */ /* 0x000e280000000c00 */
[----:B------:R-:W1:Y:S04]  /*0630*/  LDS R12, [R22+0x40] ;  /* 0x00004000160c7984 */ /* 0x000e680000000800 */
[----:B------:R-:W2:Y:S04]  /*0640*/  LDS R31, [R22+0x80] ;  /* 0x00008000161f7984 */ /* 0x000ea80000000800 */
[----:B------:R-:W-:Y:S04]  /*0650*/  LDS R32, [R22+0x140] ;  /* 0x0001400016207984 */ /* 0x000fe80000000800 */
[----:B------:R-:W-:Y:S04]  /*0660*/  LDS R33, [R22+0x180] ;  /* 0x0001800016217984 */ /* 0x000fe80000000800 */
[----:B------:R-:W-:Y:S01]  /*0670*/  LDS R37, [R22+0x340] ;  /* 0x0003400016257984 */ /* 0x000fe20000000800 */
[----:B0-----:R-:W-:-:S03]  /*0680*/  FFMA R15, R8, R35, R15 ;  /* 0x00000023080f7223 */ /* 0x001fc6000000000f */
[----:B------:R-:W0:Y:S01]  /*0690*/  LDS R8, [R22+0xc0] ;  /* 0x0000c00016087984 */ /* 0x000e220000000800 */
[----:B-1----:R-:W-:-:S03]  /*06a0*/  FFMA R34, R12, R9, R15 ;  /* 0x000000090c227223 */ /* 0x002fc6000000000f */
[----:B------:R-:W-:Y:S04]  /*06b0*/  LDS R9, [R22+0x100] ;  /* 0x0001000016097984 */ /* 0x000fe80000000800 */
[----:B------:R-:W1:Y:S01]  /*06c0*/  LDS.128 R12, [R7+0x10] ;  /* 0x00001000070c7984 */ /* 0x000e620000000c00 */
[----:B--2---:R-:W-:-:S03]  /*06d0*/  FFMA R31, R31, R10, R34 ;  /* 0x0000000a1f1f7223 */ /* 0x004fc60000000022 */
[----:B------:R-:W-:Y:S01]  /*06e0*/  LDS R34, [R22+0x3c0] ;  /* 0x0003c00016227984 */ /* 0x000fe20000000800 */
[----:B0-----:R-:W-:-:S03]  /*06f0*/  FFMA R11, R8, R11, R31 ;  /* 0x0000000b080b7223 */ /* 0x001fc6000000001f */
[----:B------:R-:W-:Y:S01]  /*0700*/  LDS R31, [R22+0x240] ;  /* 0x00024000161f7984 */ /* 0x000fe20000000800 */
[----:B-1----:R-:W-:-:S03]  /*0710*/  FFMA R9, R12, R9, R11 ;  /* 0x000000090c097223 */ /* 0x002fc6000000000b */
[----:B------:R-:W0:Y:S01]  /*0720*/  LDS R12, [R22+0x1c0] ;  /* 0x0001c000160c7984 */ /* 0x000e220000000800 */
[----:B------:R-:W-:-:S03]  /*0730*/  FFMA R32, R32, R13, R9 ;  /* 0x0000000d20207223 */ /* 0x000fc60000000009 */
[----:B------:R-:W-:Y:S04]  /*0740*/  LDS R13, [R22+0x200] ;  /* 0x00020000160d7984 */ /* 0x000fe80000000800 */
[----:B------:R-:W1:Y:S01]  /*0750*/  LDS.128 R8, [R7+0x20] ;  /* 0x0000200007087984 */ /* 0x000e620000000c00 */
[----:B------:R-:W-:-:S03]  /*0760*/  FFMA R33, R33, R14, R32 ;  /* 0x0000000e21217223 */ /* 0x000fc60000000020 */
[----:B------:R-:W2:Y:S04]  /*0770*/  LDS R32, [R22+0x280] ;  /* 0x0002800016207984 */ /* 0x000ea80000000800 */
[----:B------:R-:W3:Y:S01]  /*0780*/  LDS R14, [R22+0x2c0] ;  /* 0x0002c000160e7984 */ /* 0x000ee20000000800 */
[----:B0-----:R-:W-:-:S04]  /*0790*/  FFMA R15, R12, R15, R33 ;  /* 0x0000000f0c0f7223 */ /* 0x001fc80000000021 */
[----:B-1----:R-:W-:-:S04]  /*07a0*/  FFMA R8, R8, R13, R15 ;  /* 0x0000000d08087223 */ /* 0x002fc8000000000f */
[----:B------:R-:W-:Y:S02]  /*07b0*/  FFMA R9, R31, R9, R8 ;  /* 0x000000091f097223 */ /* 0x000fe40000000008 */
[----:B------:R-:W-:Y:S02]  /*07c0*/  LDS R31, [R22+0x380] ;  /* 0x00038000161f7984 */ /* 0x000fe40000000800 */
[----:B--2---:R-:W-:Y:S02]  /*07d0*/  FFMA R13, R32, R10, R9 ;  /* 0x0000000a200d7223 */ /* 0x004fe40000000009 */
[----:B------:R-:W-:Y:S02]  /*07e0*/  LDS R9, [R22+0x300] ;  /* 0x0003000016097984 */ /* 0x000fe40000000800 */
        /* <DEDUP_REMOVED lines=10> */
[----:B------:R-:W-:Y:S01]  /*0890*/  IMAD.WIDE.U32 R18, R30, 0x4, R18 ;  /* 0x000000041e127825 */ /* 0x000fe200078e0012 */
        /* <DEDUP_REMOVED lines=8> */
[----:B------:R-:W-:Y:S01]  /*0920*/  LDS R34, [R22+0x340] ;  /* 0x0003400016227984 */ /* 0x000fe20000000800 */
[----:B0-----:R-:W-:-:S03]  /*0930*/  FFMA R15, R8, R35, R15 ;  /* 0x00000023080f7223 */ /* 0x001fc6000000000f */
[----:B------:R-:W0:Y:S01]  /*0940*/  LDS R35, [R22+0xc0] ;  /* 0x0000c00016237984 */ /* 0x000e220000000800 */
[----:B-1----:R-:W-:-:S03]  /*0950*/  FFMA R32, R12, R9, R15 ;  /* 0x000000090c207223 */ /* 0x002fc6000000000f */
[----:B------:R-:W-:Y:S04]  /*0960*/  LDS R9, [R22+0x100] ;  /* 0x0001000016097984 */ /* 0x000fe80000000800 */
[----:B------:R-:W1:Y:S04]  /*0970*/  LDS.128 R12, [R7+0x10] ;  /* 0x00001000070c7984 */ /* 0x000e680000000c00 */
[----:B------:R-:W3:Y:S01]  /*0980*/  LDS R8, [R22+0x140] ;  /* 0x0001400016087984 */ /* 0x000ee20000000800 */
[----:B--2---:R-:W-:-:S03]  /*0990*/  FFMA R10, R31, R10, R32 ;  /* 0x0000000a1f0a7223 */ /* 0x004fc60000000020 */
[----:B------:R-:W2:Y:S01]  /*09a0*/  LDS R31, [R22+0x180] ;  /* 0x00018000161f7984 */ /* 0x000ea20000000800 */
[----:B0-----:R-:W-:-:S03]  /*09b0*/  FFMA R11, R35, R11, R10 ;  /* 0x0000000b230b7223 */ /* 0x001fc6000000000a */
[----:B------:R-:W-:Y:S01]  /*09c0*/  LDS R35, [R22+0x240] ;  /* 0x0002400016237984 */ /* 0x000fe20000000800 */
[----:B-1----:R-:W-:-:S03]  /*09d0*/  FFMA R9, R12, R9, R11 ;  /* 0x000000090c097223 */ /* 0x002fc6000000000b */
[----:B------:R-:W0:Y:S01]  /*09e0*/  LDS R12, [R22+0x1c0] ;  /* 0x0001c000160c7984 */ /* 0x000e220000000800 */
[----:B---3--:R-:W-:-:S03]  /*09f0*/  FFMA R32, R8, R13, R9 ;  /* 0x0000000d08207223 */ /* 0x008fc60000000009 */
[----:B------:R-:W1:Y:S04]  /*0a00*/  LDS.128 R8, [R7+0x20] ;  /* 0x0000200007087984 */ /* 0x000e680000000c00 */
[----:B------:R-:W3:Y:S01]  /*0a10*/  LDS R13, [R22+0x280] ;  /* 0x00028000160d7984 */ /* 0x000ee20000000800 */
[----:B--2---:R-:W-:-:S03]  /*0a20*/  FFMA R31, R31, R14, R32 ;  /* 0x0000000e1f1f7223 */ /* 0x004fc60000000020 */
[----:B------:R-:W-:Y:S01]  /*0a30*/  LDS R32, [R22+0x3c0] ;  /* 0x0003c00016207984 */ /* 0x000fe20000000800 */
[----:B0-----:R-:W-:-:S04]  /*0a40*/  FFMA R15, R12, R15, R31 ;  /* 0x0000000f0c0f7223 */ /* 0x001fc8000000001f */
[----:B-1----:R-:W-:Y:S02]  /*0a50*/  FFMA R8, R8, R33, R15 ;  /* 0x0000002108087223 */ /* 0x002fe4000000000f */
[----:B------:R-:W-:Y:S02]  /*0a60*/  LDS R33, [R22+0x380] ;  /* 0x0003800016217984 */ /* 0x000fe40000000800 */
[----:B------:R-:W-:Y:S02]  /*0a70*/  FFMA R12, R35, R9, R8 ;  /* 0x00000009230c7223 */ /* 0x000fe40000000008 */
[----:B------:R-:W0:Y:S02]  /*0a80*/  LDS R8, [R22+0x2c0] ;  /* 0x0002c00016087984 */ /* 0x000e240000000800 */
[----:B---3--:R-:W-:Y:S02]  /*0a90*/  FFMA R9, R13, R10, R12 ;  /* 0x0000000a0d097223 */ /* 0x008fe4000000000c */
[----:B------:R-:W-:Y:S04]  /*0aa0*/  LDS R35, [R22+0x300] ;  /* 0x0003000016237984 */ /* 0x000fe80000000800 */
[----:B------:R-:W1:Y:S01]  /*0ab0*/  LDS.128 R12, [R7+0x30] ;  /* 0x00003000070c7984 */ /* 0x000e620000000c00 */
[----:B------:R-:W-:Y:S06]  /*0ac0*/  BAR.SYNC.DEFER_BLOCKING 0x0 ;  /* 0x0000000000007b1d */ /* 0x000fec0000010000 */
[----:B------:R0:W2:Y:S04]  /*0ad0*/  LDG.E R16, desc[UR8][R16.64+0xc0] ;  /* 0x0000c00810107981 */ /* 0x0000a8000c1e1900 */
[----:B------:R-:W3:Y:S01]  /*0ae0*/  LDG.E R19, desc[UR8][R18.64] ;  /* 0x0000000812137981 */ /* 0x000ee2000c1e1900 */
[----:B0-----:R-:W-:-:S04]  /*0af0*/  FFMA R17, R8, R11, R9 ;  /* 0x0000000b08117223 */ /* 0x001fc80000000009 */
[----:B-1----:R-:W-:-:S04]  /*0b00*/  FFMA R35, R12, R35, R17 ;  /* 0x000000230c237223 */ /* 0x002fc80000000011 */
[----:B------:R-:W-:-:S04]  /*0b10*/  FFMA R34, R34, R13, R35 ;  /* 0x0000000d22227223 */ /* 0x000fc80000000023 */
[----:B------:R-:W-:-:S04]  /*0b20*/  FFMA R33, R33, R14, R34 ;  /* 0x0000000e21217223 */ /* 0x000fc80000000022 */
[----:B------:R-:W-:Y:S01]  /*0b30*/  FFMA R17, R32, R15, R33 ;  /* 0x0000000f20117223 */ /* 0x000fe20000000021 */
[----:B------:R-:W-:-:S04]  /*0b40*/  IADD3 R25, PT, PT, R25, 0x4, RZ ;  /* 0x0000000419197810 */ /* 0x000fc80007ffe0ff */
[----:B------:R-:W-:Y:S02]  /*0b50*/  ISETP.NE.AND P0, PT, R25, RZ, PT ;  /* 0x000000ff1900720c */ /* 0x000fe40003f05270 */
[----:B------:R-:W-:Y:S02]  /*0b60*/  IADD3 R27, PT, PT, R27, 0x40, RZ ;  /* 0x000000401b1b7810 */ /* 0x000fe40007ffe0ff */
[C---:B------:R-:W-:Y:S02]  /*0b70*/  LEA R30, R5.reuse, R30, 0x6 ;  /* 0x0000001e051e7211 */ /* 0x040fe400078e30ff */
[C---:B------:R-:W-:Y:S02]  /*0b80*/  LEA R28, R5.reuse, R28, 0x6 ;  /* 0x0000001c051c7211 */ /* 0x040fe400078e30ff */
[C---:B------:R-:W-:Y:S02]  /*0b90*/  LEA R26, R5.reuse, R26, 0x6 ;  /* 0x0000001a051a7211 */ /* 0x040fe400078e30ff */
[----:B------:R-:W-:Y:S01]  /*0ba0*/  LEA R24, R5, R24, 0x6 ;  /* 0x0000001805187211 */ /* 0x000fe200078e30ff */
[----:B--2---:R-:W-:Y:S04]  /*0bb0*/  STS [R23], R16 ;  /* 0x0000001017007388 */ /* 0x004fe80000000800 */
[----:B---3--:R-:W-:Y:S01]  /*0bc0*/  STS [R20], R19 ;  /* 0x0000001314007388 */ /* 0x008fe20000000800 */
[----:B------:R-:W-:Y:S06]  /*0bd0*/  BAR.SYNC.DEFER_BLOCKING 0x0 ;  /* 0x0000000000007b1d */ /* 0x000fec0000010000 */
[----:B------:R-:W-:Y:S04]  /*0be0*/  LDS R31, [R22] ;  /* 0x00000000161f7984 */ /* 0x000fe80000000800 */
[----:B------:R-:W0:Y:S04]  /*0bf0*/  LDS.128 R8, [R7] ;  /* 0x0000000007087984 */ /* 0x000e280000000c00 */
[----:B------:R-:W1:Y:S04]  /*0c00*/  LDS R36, [R22+0x40] ;  /* 0x0000400016247984 */ /* 0x000e680000000800 */
[----:B------:R-:W2:Y:S04]  /*0c10*/  LDS R37, [R22+0x80] ;  /* 0x0000800016257984 */ /* 0x000ea80000000800 */
[----:B------:R-:W3:Y:S04]  /*0c20*/  LDS R34, [R22+0xc0] ;  /* 0x0000c00016227984 */ /* 0x000ee80000000800 */
[----:B------:R-:W-:Y:S04]  /*0c30*/  LDS R33, [R22+0x100] ;  /* 0x0001000016217984 */ /* 0x000fe80000000800 */
[----:B------:R-:W4:Y:S04]  /*0c40*/  LDS.128 R12, [R7+0x10] ;  /* 0x00001000070c7984 */ /* 0x000f280000000c00 */
[----:B------:R-:W5:Y:S04]  /*0c50*/  LDS R32, [R22+0x140] ;  /* 0x0001400016207984 */ /* 0x000f680000000800 */
[----:B------:R-:W5:Y:S01]  /*0c60*/  LDS R35, [R22+0x180] ;  /* 0x0001800016237984 */ /* 0x000f620000000800 */
[----:B0-----:R-:W-:-:S03]  /*0c70*/  FFMA R17, R8, R31, R17 ;  /* 0x0000001f08117223 */ /* 0x001fc60000000011 */
[----:B------:R-:W0:Y:S01]  /*0c80*/  LDS R8, [R22+0x1c0] ;  /* 0x0001c00016087984 */ /* 0x000e220000000800 */
[----:B-1----:R-:W-:-:S03]  /*0c90*/  FFMA R36, R36, R9, R17 ;  /* 0x0000000924247223 */ /* 0x002fc60000000011 */
[----:B------:R-:W-:Y:S04]  /*0ca0*/  LDS R31, [R22+0x200] ;  /* 0x00020000161f7984 */ /* 0x000fe80000000800 */
[----:B------:R-:W1:Y:S01]  /*0cb0*/  LDS.128 R16, [R7+0x20] ;  /* 0x0000200007107984 */ /* 0x000e620000000c00 */
[----:B--2---:R-:W-:-:S04]  /*0cc0*/  FFMA R37, R37, R10, R36 ;  /* 0x0000000a25257223 */ /* 0x004fc80000000024 */
[----:B---3--:R-:W-:-:S04]  /*0cd0*/  FFMA R11, R34, R11, R37 ;  /* 0x0000000b220b7223 */ /* 0x008fc80000000025 */
[----:B----4-:R-:W-:Y:S02]  /*0ce0*/  FFMA R11, R12, R33, R11 ;  /* 0x000000210c0b7223 */ /* 0x010fe4000000000b */
[----:B------:R-:W2:Y:S02]  /*0cf0*/  LDS R12, [R22+0x240] ;  /* 0x00024000160c7984 */ /* 0x000ea40000000800 */
[----:B-----5:R-:W-:Y:S02]  /*0d00*/  FFMA R32, R32, R13, R11 ;  /* 0x0000000d20207223 */ /* 0x020fe4000000000b */
[----:B------:R-:W3:Y:S02]  /*0d10*/  LDS R13, [R22+0x280] ;  /* 0x00028000160d7984 */ /* 0x000ee40000000800 */
[----:B------:R-:W-:Y:S02]  /*0d20*/  FFMA R35, R35, R14, R32 ;  /* 0x0000000e23237223 */ /* 0x000fe40000000020 */
[----:B------:R-:W4:Y:S04]  /*0d30*/  LDS R14, [R22+0x2c0] ;  /* 0x0002c000160e7984 */ /* 0x000f280000000800 */
[----:B------:R-:W-:Y:S01]  /*0d40*/  LDS R32, [R22+0x340] ;  /* 0x0003400016207984 */ /* 0x000fe20000000800 */
[----:B0-----:R-:W-:-:S03]  /*0d50*/  FFMA R35, R8, R15, R35 ;  /* 0x0000000f08237223 */ /* 0x001fc60000000023 */
[----:B------:R-:W-:Y:S04]  /*0d60*/  LDS R15, [R22+0x300] ;  /* 0x00030000160f7984 */ /* 0x000fe80000000800 */
[----:B------:R-:W0:Y:S01]  /*0d70*/  LDS.128 R8, [R7+0x30] ;  /* 0x0000300007087984 */ /* 0x000e220000000c00 */
[----:B-1----:R-:W-:-:S03]  /*0d80*/  FFMA R35, R16, R31, R35 ;  /* 0x0000001f10237223 */ /* 0x002fc60000000023 */
[----:B------:R-:W1:Y:S04]  /*0d90*/  LDS R31, [R22+0x380] ;  /* 0x00038000161f7984 */ /* 0x000e680000000800 */
[----:B------:R-:W5:Y:S01]  /*0da0*/  LDS R16, [R22+0x3c0] ;  /* 0x0003c00016107984 */ /* 0x000f620000000800 */
[----:B--2---:R-:W-:-:S04]  /*0db0*/  FFMA R12, R12, R17, R35 ;  /* 0x000000110c0c7223 */ /* 0x004fc80000000023 */
[----:B---3--:R-:W-:-:S04]  /*0dc0*/  FFMA R13, R13, R18, R12 ;  /* 0x000000120d0d7223 */ /* 0x008fc8000000000c */
[----:B----4-:R-:W-:-:S04]  /*0dd0*/  FFMA R13, R14, R19, R13 ;  /* 0x000000130e0d7223 */ /* 0x010fc8000000000d */
[----:B0-----:R-:W-:-:S04]  /*0de0*/  FFMA R13, R8, R15, R13 ;  /* 0x0000000f080d7223 */ /* 0x001fc8000000000d */
[----:B------:R-:W-:-:S04]  /*0df0*/  FFMA R32, R32, R9, R13 ;  /* 0x0000000920207223 */ /* 0x000fc8000000000d */
[----:B-1----:R-:W-:-:S04]  /*0e00*/  FFMA R31, R31, R10, R32 ;  /* 0x0000000a1f1f7223 */ /* 0x002fc80000000020 */
[----:B-----5:R-:W-:Y:S01]  /*0e10*/  FFMA R31, R16, R11, R31 ;  /* 0x0000000b101f7223 */ /* 0x020fe2000000001f */
[----:B------:R-:W-:Y:S06]  /*0e20*/  BAR.SYNC.DEFER_BLOCKING 0x0 ;  /* 0x0000000000007b1d */ /* 0x000fec0000010000 */
[----:B------:R-:W-:Y:S05]  /*0e30*/  @P0 BRA `(.L_x_2) ;  /* 0xfffffff400240947 */ /* 0x000fea000383ffff */
.L_x_1:
[----:B------:R-:W-:-:S13]  /*0e40*/  LOP3.LUT P0, R8, R29, 0x3, RZ, 0xc0, !PT ;  /* 0x000000031d087812 */ /* 0x000fda000780c0ff */
[----:B------:R-:W-:Y:S05]  /*0e50*/  @!P0 BRA `(.L_x_0) ;  /* 0x00000008007c8947 */ /* 0x000fea0003800000 */
[----:B------:R-:W-:Y:S02]  /*0e60*/  ISETP.NE.AND P0, PT, R8, 0x1, PT ;  /* 0x000000010800780c */ /* 0x000fe40003f05270 */
[----:B------:R-:W-:-:S04]  /*0e70*/  LOP3.LUT R29, R29, 0x1, RZ, 0xc0, !PT ;  /* 0x000000011d1d7812 */ /* 0x000fc800078ec0ff */
[----:B------:R-:W-:-:S07]  /*0e80*/  ISETP.NE.U32.AND P1, PT, R29, 0x1, PT ;  /* 0x000000011d00780c */ /* 0x000fce0003f25070 */
[----:B------:R-:W-:Y:S06]  /*0e90*/  @!P0 BRA `(.L_x_3) ;  /* 0x0000000400908947 */ /* 0x000fec0003800000 */
[----:B------:R-:W0:Y:S01]  /*0ea0*/  LDC.64 R22, c[0x0][0x380] ;  /* 0x0000e000ff167b82 */ /* 0x000e220000000a00 */
[C---:B------:R-:W-:Y:S02]  /*0eb0*/  LEA R18, R0.reuse, R3, 0x4 ;  /* 0x0000000300127211 */ /* 0x040fe400078e20ff */
[----:B------:R-:W-:-:S03]  /*0ec0*/  LEA R9, R0, R21, 0x4 ;  /* 0x0000001500097211 */ /* 0x000fc600078e20ff */
[----:B------:R-:W-:Y:S02]  /*0ed0*/  IMAD R13, R18, R5, R4 ;  /* 0x00000005120d7224 */ /* 0x000fe400078e0204 */
[----:B------:R-:W1:Y:S01]  /*0ee0*/  LDC.64 R16, c[0x0][0x388] ;  /* 0x0000e200ff107b82 */ /* 0x000e620000000a00 */
[----:B0-----:R-:W-:-:S05]  /*0ef0*/  IMAD.WIDE R22, R9, 0x4, R22 ;  /* 0x0000000409167825 */ /* 0x001fca00078e0216 */
[----:B------:R-:W2:Y:S01]  /*0f00*/  LDG.E R19, desc[UR8][R22.64] ;  /* 0x0000000816137981 */ /* 0x000ea2000c1e1900 */
[----:B-1----:R-:W-:-:S05]  /*0f10*/  IMAD.WIDE.U32 R12, R13, 0x4, R16 ;  /* 0x000000040d0c7825 */ /* 0x002fca00078e0010 */
[----:B------:R-:W3:Y:S01]  /*0f20*/  LDG.E R25, desc[UR8][R12.64] ;  /* 0x000000080c197981 */ /* 0x000ee2000c1e1900 */
[----:B------:R-:W-:-:S04]  /*0f30*/  UIADD3 UR5, UPT, UPT, UR4, 0x400, URZ ;  /* 0x0000040004057890 */ /* 0x000fc8000fffe0ff */
[----:B------:R-:W-:Y:S01]  /*0f40*/  ULEA UR5, UR6, UR5, 0x18 ;  /* 0x0000000506057291 */ /* 0x000fe2000f8ec0ff */
[----:B------:R-:W-:-:S05]  /*0f50*/  LEA R30, R2, R7, 0x2 ;  /* 0x00000007021e7211 */ /* 0x000fca00078e10ff */
[----:B------:R-:W-:-:S04]  /*0f60*/  LEA R20, R2, UR5, 0x2 ;  /* 0x0000000502147c11 */ /* 0x000fc8000f8e10ff */
[----:B------:R-:W-:Y:S02]  /*0f70*/  LEA R32, R3, R20, 0x6 ;  /* 0x0000001403207211 */ /* 0x000fe400078e30ff */
[----:B------:R-:W-:Y:S01]  /*0f80*/  IADD3 R18, PT, PT, R18, 0x10, RZ ;  /* 0x0000001012127810 */ /* 0x000fe20007ffe0ff */
        /* <DEDUP_REMOVED lines=11> */
[----:B------:R-:W5:Y:S04]  /*1040*/  LDS R19, [R20+0x180] ;  /* 0x0001800014137984 */ /* 0x000f680000000800 */
[----:B------:R-:W5:Y:S04]  /*1050*/  LDS R24, [R20+0x1c0] ;  /* 0x0001c00014187984 */ /* 0x000f680000000800 */
[----:B------:R-:W-:Y:S01]  /*1060*/  LDS R36, [R20+0x240] ;  /* 0x0002400014247984 */ /* 0x000fe20000000800 */
[----:B0-----:R-:W-:-:S03]  /*1070*/  FFMA R8, R8, R27, R31 ;  /* 0x0000001b08087223 */ /* 0x001fc6000000001f */
[----:B------:R-:W-:Y:S01]  /*1080*/  LDS R27, [R20+0x200] ;  /* 0x00020000141b7984 */ /* 0x000fe20000000800 */
[----:B-1----:R-:W-:-:S03]  /*1090*/  FFMA R9, R29, R9, R8 ;  /* 0x000000091d097223 */ /* 0x002fc60000000008 */
[----:B------:R-:W-:Y:S01]  /*10a0*/  LDS R29, [R20+0x300] ;  /* 0x00030000141d7984 */ /* 0x000fe20000000800 */
[----:B--2---:R-:W-:-:S03]  /*10b0*/  FFMA R10, R28, R10, R9 ;  /* 0x0000000a1c0a7223 */ /* 0x004fc60000000009 */
[----:B------:R-:W-:Y:S01]  /*10c0*/  LDS R31, [R20+0x380] ;  /* 0x00038000141f7984 */ /* 0x000fe20000000800 */
[----:B---3--:R-:W-:-:S03]  /*10d0*/  FFMA R11, R33, R11, R10 ;  /* 0x0000000b210b7223 */ /* 0x008fc6000000000a */
[----:B------:R-:W-:Y:S04]  /*10e0*/  LDS R33, [R20+0x280] ;  /* 0x0002800014217984 */ /* 0x000fe80000000800 */
[----:B------:R-:W-:Y:S01]  /*10f0*/  LDS R28, [R20+0x3c0] ;  /* 0x0003c000141c7984 */ /* 0x000fe20000000800 */
[----:B----4-:R-:W-:-:S03]  /*1100*/  FFMA R11, R12, R34, R11 ;  /* 0x000000220c0b7223 */ /* 0x010fc6000000000b */
[----:B------:R-:W-:Y:S01]  /*1110*/  LDS R34, [R20+0x2c0] ;  /* 0x0002c00014227984 */ /* 0x000fe20000000800 */
[----:B-----5:R-:W-:Y:S01]  /*1120*/  FFMA R26, R26, R13, R11 ;  /* 0x0000000d1a1a7223 */ /* 0x020fe2000000000b */
[----:B------:R-:W-:Y:S02]  /*1130*/  IMAD R13, R18, R5, R4 ;  /* 0x00000005120d7224 */ /* 0x000fe400078e0204 */
[----:B------:R-:W0:Y:S01]  /*1140*/  LDS.128 R8, [R7+0x20] ;  /* 0x0000200007087984 */ /* 0x000e220000000c00 */
[----:B------:R-:W-:Y:S01]  /*1150*/  FFMA R19, R19, R14, R26 ;  /* 0x0000000e13137223 */ /* 0x000fe2000000001a */
[----:B------:R-:W-:Y:S02]  /*1160*/  IMAD.WIDE.U32 R12, R13, 0x4, R16 ;  /* 0x000000040d0c7825 */ /* 0x000fe400078e0010 */
[----:B------:R-:W-:Y:S02]  /*1170*/  LDS R26, [R20+0x340] ;  /* 0x00034000141a7984 */ /* 0x000fe40000000800 */
[----:B------:R-:W-:-:S02]  /*1180*/  FFMA R35, R24, R15, R19 ;  /* 0x0000000f18237223 */ /* 0x000fc40000000013 */
[----:B------:R-:W1:Y:S01]  /*1190*/  LDS.128 R16, [R7+0x30] ;  /* 0x0000300007107984 */ /* 0x000e620000000c00 */
[----:B------:R-:W-:Y:S06]  /*11a0*/  BAR.SYNC.DEFER_BLOCKING 0x0 ;  /* 0x0000000000007b1d */ /* 0x000fec0000010000 */
[----:B------:R-:W2:Y:S04]  /*11b0*/  LDG.E R23, desc[UR8][R22.64+0x40] ;  /* 0x0000400816177981 */ /* 0x000ea8000c1e1900 */
[----:B------:R-:W3:Y:S01]  /*11c0*/  LDG.E R37, desc[UR8][R12.64] ;  /* 0x000000080c257981 */ /* 0x000ee2000c1e1900 */
[----:B0-----:R-:W-:-:S04]  /*11d0*/  FFMA R35, R8, R27, R35 ;  /* 0x0000001b08237223 */ /* 0x001fc80000000023 */
[----:B------:R-:W-:-:S04]  /*11e0*/  FFMA R36, R36, R9, R35 ;  /* 0x0000000924247223 */ /* 0x000fc80000000023 */
[----:B------:R-:W-:-:S04]  /*11f0*/  FFMA R33, R33, R10, R36 ;  /* 0x0000000a21217223 */ /* 0x000fc80000000024 */
[----:B------:R-:W-:-:S04]  /*1200*/  FFMA R33, R34, R11, R33 ;  /* 0x0000000b22217223 */ /* 0x000fc80000000021 */
[----:B-1----:R-:W-:-:S04]  /*1210*/  FFMA R29, R16, R29, R33 ;  /* 0x0000001d101d7223 */ /* 0x002fc80000000021 */
[----:B------:R-:W-:-:S04]  /*1220*/  FFMA R26, R26, R17, R29 ;  /* 0x000000111a1a7223 */ /* 0x000fc8000000001d */
[----:B------:R-:W-:-:S04]  /*1230*/  FFMA R31, R31, R18, R26 ;  /* 0x000000121f1f7223 */ /* 0x000fc8000000001a */
[----:B------:R-:W-:Y:S01]  /*1240*/  FFMA R33, R28, R19, R31 ;  /* 0x000000131c217223 */ /* 0x000fe2000000001f */
        /* <DEDUP_REMOVED lines=14> */
[----:B------:R-:W-:Y:S04]  /*1330*/  LDS R31, [R20+0x200] ;  /* 0x00020000141f7984 */ /* 0x000fe80000000800 */
[----:B------:R-:W5:Y:S01]  /*1340*/  LDS.128 R16, [R7+0x20] ;  /* 0x0000200007107984 */ /* 0x000f620000000c00 */
[----:B0-----:R-:W-:-:S03]  /*1350*/  FFMA R25, R12, R25, R33 ;  /* 0x000000190c197223 */ /* 0x001fc60000000021 */
[----:B------:R-:W0:Y:S01]  /*1360*/  LDS R28, [R20+0x240] ;  /* 0x00024000141c7984 */ /* 0x000e220000000800 */
[----:B-1----:R-:W-:-:S03]  /*1370*/  FFMA R24, R24, R13, R25 ;  /* 0x0000000d18187223 */ /* 0x002fc60000000019 */
[----:B------:R-:W1:Y:S01]  /*1380*/  LDS R25, [R20+0x280] ;  /* 0x0002800014197984 */ /* 0x000e620000000800 */
[----:B--2---:R-:W-:-:S03]  /*1390*/  FFMA R27, R27, R14, R24 ;  /* 0x0000000e1b1b7223 */ /* 0x004fc60000000018 */
[----:B------:R-:W2:Y:S01]  /*13a0*/  LDS R24, [R20+0x2c0] ;  /* 0x0002c00014187984 */ /* 0x000ea20000000800 */
[----:B---3--:R-:W-:-:S03]  /*13b0*/  FFMA R33, R22, R15, R27 ;  /* 0x0000000f16217223 */ /* 0x008fc6000000001b */
[----:B------:R-:W-:Y:S04]  /*13c0*/  LDS R27, [R20+0x300] ;  /* 0x00030000141b7984 */ /* 0x000fe80000000800 */
[----:B------:R-:W3:Y:S01]  /*13d0*/  LDS.128 R12, [R7+0x30] ;  /* 0x00003000070c7984 */ /* 0x000ee20000000c00 */
[----:B----4-:R-:W-:-:S03]  /*13e0*/  FFMA R33, R8, R23, R33 ;  /* 0x0000001708217223 */ /* 0x010fc60000000021 */
[----:B------:R-:W4:Y:S04]  /*13f0*/  LDS R22, [R20+0x340] ;  /* 0x0003400014167984 */ /* 0x000f280000000800 */
[----:B------:R-:W4:Y:S01]  /*1400*/  LDS R23, [R20+0x380] ;  /* 0x0003800014177984 */ /* 0x000f220000000800 */
[----:B-----5:R-:W-:-:S03]  /*1410*/  FFMA R30, R30, R9, R33 ;  /* 0x000000091e1e7223 */ /* 0x020fc60000000021 */
[----:B------:R-:W5:Y:S01]  /*1420*/  LDS R8, [R20+0x3c0] ;  /* 0x0003c00014087984 */ /* 0x000f620000000800 */
[----:B------:R-:W-:-:S04]  /*1430*/  FFMA R29, R29, R10, R30 ;  /* 0x0000000a1d1d7223 */ /* 0x000fc8000000001e */
[----:B------:R-:W-:-:S04]  /*1440*/  FFMA R11, R26, R11, R29 ;  /* 0x0000000b1a0b7223 */ /* 0x000fc8000000001d */
[----:B------:R-:W-:-:S04]  /*1450*/  FFMA R11, R16, R31, R11 ;  /* 0x0000001f100b7223 */ /* 0x000fc8000000000b */
[----:B0-----:R-:W-:-:S04]  /*1460*/  FFMA R28, R28, R17, R11 ;  /* 0x000000111c1c7223 */ /* 0x001fc8000000000b */
[----:B-1----:R-:W-:-:S04]  /*1470*/  FFMA R25, R25, R18, R28 ;  /* 0x0000001219197223 */ /* 0x002fc8000000001c */
[----:B--2---:R-:W-:-:S04]  /*1480*/  FFMA R19, R24, R19, R25 ;  /* 0x0000001318137223 */ /* 0x004fc80000000019 */
[----:B---3--:R-:W-:-:S04]  /*1490*/  FFMA R19, R12, R27, R19 ;  /* 0x0000001b0c137223 */ /* 0x008fc80000000013 */
[----:B----4-:R-:W-:-:S04]  /*14a0*/  FFMA R22, R22, R13, R19 ;  /* 0x0000000d16167223 */ /* 0x010fc80000000013 */
[----:B------:R-:W-:-:S04]  /*14b0*/  FFMA R23, R23, R14, R22 ;  /* 0x0000000e17177223 */ /* 0x000fc80000000016 */
[----:B-----5:R-:W-:Y:S01]  /*14c0*/  FFMA R31, R8, R15, R23 ;  /* 0x0000000f081f7223 */ /* 0x020fe20000000017 */
[----:B------:R-:W-:Y:S06]  /*14d0*/  BAR.SYNC.DEFER_BLOCKING 0x0 ;  /* 0x0000000000007b1d */ /* 0x000fec0000010000 */
.L_x_3:
[----:B------:R-:W-:Y:S05]  /*14e0*/  @P1 BRA `(.L_x_0) ;  /* 0x0000000000d81947 */ /* 0x000fea0003800000 */
[----:B------:R-:W0:Y:S01]  /*14f0*/  LDC.64 R8, c[0x0][0x380] ;  /* 0x0000e000ff087b82 */ /* 0x000e220000000a00 */
[C---:B------:R-:W-:Y:S02]  /*1500*/  LEA R10, R0.reuse, R3, 0x4 ;  /* 0x00000003000a7211 */ /* 0x040fe400078e20ff */
[----:B------:R-:W-:-:S03]  /*1510*/  LEA R21, R0, R21, 0x4 ;  /* 0x0000001500157211 */ /* 0x000fc600078e20ff */
[----:B------:R-:W-:Y:S02]  /*1520*/  IMAD R11, R10, R5, R4 ;  /* 0x000000050a0b7224 */ /* 0x000fe400078e0204 */
[----:B------:R-:W1:Y:S01]  /*1530*/  LDC.64 R12, c[0x0][0x388] ;  /* 0x0000e200ff0c7b82 */ /* 0x000e620000000a00 */
[----:B0-----:R-:W-:-:S05]  /*1540*/  IMAD.WIDE R8, R21, 0x4, R8 ;  /* 0x0000000415087825 */ /* 0x001fca00078e0208 */
[----:B------:R-:W2:Y:S01]  /*1550*/  LDG.E R14, desc[UR8][R8.64] ;  /* 0x00000008080e7981 */ /* 0x000ea2000c1e1900 */
[----:B-1----:R-:W-:-:S06]  /*1560*/  IMAD.WIDE.U32 R12, R11, 0x4, R12 ;  /* 0x000000040b0c7825 */ /* 0x002fcc00078e000c */
[----:B------:R-:W3:Y:S01]  /*1570*/  LDG.E R12, desc[UR8][R12.64] ;  /* 0x000000080c0c7981 */ /* 0x000ee2000c1e1900 */
[----:B------:R-:W-:-:S04]  /*1580*/  UIADD3 UR4, UPT, UPT, UR4, 0x400, URZ ;  /* 0x0000040004047890 */ /* 0x000fc8000fffe0ff */
[----:B------:R-:W-:Y:S01]  /*1590*/  ULEA UR4, UR6, UR4, 0x18 ;  /* 0x0000000406047291 */ /* 0x000fe2000f8ec0ff */
[----:B------:R-:W-:-:S05]  /*15a0*/  LEA R15, R2, R7, 0x2 ;  /* 0x00000007020f7211 */ /* 0x000fca00078e10ff */
[----:B------:R-:W-:-:S04]  /*15b0*/  LEA R0, R2, UR4, 0x2 ;  /* 0x0000000402007c11 */ /* 0x000fc8000f8e10ff */
        /* <DEDUP_REMOVED lines=26> */
[----:B------:R-:W4:Y:S01]  /*1760*/  LDS R10, [R0+0x340] ;  /* 0x00034000000a7984 */ /* 0x000f220000000800 */
[----:B-----5:R-:W-:-:S03]  /*1770*/  FFMA R2, R2, R17, R3 ;  /* 0x0000001102027223 */ /* 0x020fc60000000003 */
[----:B------:R-:W5:Y:S04]  /*1780*/  LDS R16, [R0+0x380] ;  /* 0x0003800000107984 */ /* 0x000f680000000800 */
        /* <DEDUP_REMOVED lines=9> */
[----:B-----5:R-:W-:-:S04]  /*1820*/  FFMA R16, R16, R30, R9 ;  /* 0x0000001e10107223 */ /* 0x020fc80000000009 */
[----:B------:R-:W-:Y:S01]  /*1830*/  FFMA R31, R3, R31, R16 ;  /* 0x0000001f031f7223 */ /* 0x000fe20000000010 */
[----:B------:R-:W-:Y:S06]  /*1840*/  BAR.SYNC.DEFER_BLOCKING 0x0 ;  /* 0x0000000000007b1d */ /* 0x000fec0000010000 */
.L_x_0:
[----:B------:R-:W0:Y:S01]  /*1850*/  LDC.64 R2, c[0x0][0x390] ;  /* 0x0000e400ff027b82 */ /* 0x000e220000000a00 */
[----:B------:R-:W-:-:S04]  /*1860*/  IMAD R5, R6, R5, R4 ;  /* 0x0000000506057224 */ /* 0x000fc800078e0204 */
[----:B0-----:R-:W-:-:S05]  /*1870*/  IMAD.WIDE R2, R5, 0x4, R2 ;  /* 0x0000000405027825 */ /* 0x001fca00078e0202 */
[----:B------:R-:W-:Y:S01]  /*1880*/  STG.E desc[UR8][R2.64], R31 ;  /* 0x0000001f02007986 */ /* 0x000fe2000c101908 */
[----:B------:R-:W-:Y:S05]  /*1890*/  EXIT ;  /* 0x000000000000794d */ /* 0x000fea0003800000 */
.L_x_4:
[----:B------:R-:W-:-:S00]  /*18a0*/  BRA `(.L_x_4) ;  /* 0xfffffffc00fc7947 */ /* 0x000fc0000383ffff */
[----:B------:R-:W-:-:S00]  /*18b0*/  NOP ;  /* 0x0000000000007918 */ /* 0x000fc00000000000 */
        /* <DEDUP_REMOVED lines=12> */
.L_x_5:


//--------------------- .nv.shared._Z10multiplicaPfS_S_i --------------------------
	.section	.nv.shared._Z10multiplicaPfS_S_i,"aw",@nobits
	.sectionflags	@""
	.align	4
.nv.shared._Z10multiplicaPfS_S_i:
	.zero		3072


//--------------------- .nv.shared.reserved.0     --------------------------
	.section	.nv.shared.reserved.0,"aw",@nobits
	.weak		__nv_reservedSMEM_offset_0_alias
	.size		__nv_reservedSMEM_offset_0_alias, 0, 64
	.other		__nv_reservedSMEM_offset_0_alias,@"STO_CUDA_RESERVED_SHARED STV_DEFAULT"
__nv_reservedSMEM_offset_0_alias:
	.zero		0
	.zero		64


//--------------------- .nv.constant0._Z10multiplicaPfS_S_i --------------------------
	.section	.nv.constant0._Z10multiplicaPfS_S_i,"a",@progbits
	.sectionflags	@""
	.align	4
.nv.constant0._Z10multiplicaPfS_S_i:
	.zero		924


//--------------------- SYMBOLS --------------------------

	.type		.nv.reservedSmem.offset0,@object
	.size		.nv.reservedSmem.offset0,0x4
	.type		.nv.reservedSmem.cap,@object
	.size		.nv.reservedSmem.cap,0x4
